//
// Generated by NVIDIA NVVM Compiler
//
// Compiler Build ID: CL-36424714
// Cuda compilation tools, release 13.0, V13.0.88
// Based on NVVM 20.0.0
//

.version 9.0
.target sm_100
.address_size 64

	// .globl	_Z9matrixMulPiS_S_i

.visible .entry _Z9matrixMulPiS_S_i(
	.param .u64 .ptr .align 1 _Z9matrixMulPiS_S_i_param_0,
	.param .u64 .ptr .align 1 _Z9matrixMulPiS_S_i_param_1,
	.param .u64 .ptr .align 1 _Z9matrixMulPiS_S_i_param_2,
	.param .u32 _Z9matrixMulPiS_S_i_param_3
)
{
	.reg .pred 	%p<10>;
	.reg .b32 	%r<105>;
	.reg .b64 	%rd<67>;

	ld.param.u64 	%rd14, [_Z9matrixMulPiS_S_i_param_0];
	ld.param.u64 	%rd15, [_Z9matrixMulPiS_S_i_param_1];
	ld.param.u32 	%r30, [_Z9matrixMulPiS_S_i_param_3];
	cvta.to.global.u64 	%rd1, %rd15;
	cvta.to.global.u64 	%rd2, %rd14;
	mov.u32 	%r31, %ctaid.y;
	mov.u32 	%r32, %ntid.y;
	mov.u32 	%r33, %tid.y;
	mad.lo.s32 	%r1, %r31, %r32, %r33;
	mov.u32 	%r34, %ctaid.x;
	mov.u32 	%r35, %ntid.x;
	mov.u32 	%r36, %tid.x;
	mad.lo.s32 	%r2, %r34, %r35, %r36;
	max.s32 	%r37, %r1, %r2;
	setp.ge.s32 	%p1, %r37, %r30;
	@%p1 bra 	$L__BB0_13;
	mul.lo.s32 	%r3, %r30, %r1;
	and.b32  	%r4, %r30, 7;
	setp.lt.u32 	%p2, %r30, 8;
	mov.b32 	%r99, 0;
	mov.u32 	%r104, %r99;
	@%p2 bra 	$L__BB0_4;
	and.b32  	%r99, %r30, 2147483640;
	neg.s32 	%r93, %r99;
	mul.wide.s32 	%rd16, %r30, 4;
	add.s64 	%rd3, %rd1, %rd16;
	shl.b32 	%r7, %r30, 3;
	mul.wide.s32 	%rd17, %r30, 8;
	add.s64 	%rd4, %rd1, %rd17;
	mul.wide.s32 	%rd18, %r30, 12;
	add.s64 	%rd5, %rd1, %rd18;
	mul.wide.s32 	%rd19, %r30, 16;
	add.s64 	%rd6, %rd1, %rd19;
	mul.wide.s32 	%rd20, %r30, 20;
	add.s64 	%rd7, %rd1, %rd20;
	mul.wide.s32 	%rd21, %r30, 24;
	add.s64 	%rd8, %rd1, %rd21;
	mul.wide.s32 	%rd22, %r30, 28;
	add.s64 	%rd9, %rd1, %rd22;
	mul.wide.u32 	%rd23, %r3, 4;
	add.s64 	%rd24, %rd23, %rd2;
	add.s64 	%rd66, %rd24, 16;
	mov.b32 	%r104, 0;
	mov.u32 	%r92, %r2;
$L__BB0_3:
	.pragma "nounroll";
	mul.wide.s32 	%rd25, %r92, 4;
	add.s64 	%rd26, %rd3, %rd25;
	add.s64 	%rd27, %rd4, %rd25;
	add.s64 	%rd28, %rd5, %rd25;
	add.s64 	%rd29, %rd6, %rd25;
	add.s64 	%rd30, %rd7, %rd25;
	add.s64 	%rd31, %rd8, %rd25;
	add.s64 	%rd32, %rd9, %rd25;
	add.s64 	%rd33, %rd1, %rd25;
	ld.global.u32 	%r41, [%rd66+-16];
	ld.global.u32 	%r42, [%rd33];
	mad.lo.s32 	%r43, %r42, %r41, %r104;
	ld.global.u32 	%r44, [%rd66+-12];
	ld.global.u32 	%r45, [%rd26];
	mad.lo.s32 	%r46, %r45, %r44, %r43;
	ld.global.u32 	%r47, [%rd66+-8];
	ld.global.u32 	%r48, [%rd27];
	mad.lo.s32 	%r49, %r48, %r47, %r46;
	ld.global.u32 	%r50, [%rd66+-4];
	ld.global.u32 	%r51, [%rd28];
	mad.lo.s32 	%r52, %r51, %r50, %r49;
	ld.global.u32 	%r53, [%rd66];
	ld.global.u32 	%r54, [%rd29];
	mad.lo.s32 	%r55, %r54, %r53, %r52;
	ld.global.u32 	%r56, [%rd66+4];
	ld.global.u32 	%r57, [%rd30];
	mad.lo.s32 	%r58, %r57, %r56, %r55;
	ld.global.u32 	%r59, [%rd66+8];
	ld.global.u32 	%r60, [%rd31];
	mad.lo.s32 	%r61, %r60, %r59, %r58;
	ld.global.u32 	%r62, [%rd66+12];
	ld.global.u32 	%r63, [%rd32];
	mad.lo.s32 	%r104, %r63, %r62, %r61;
	add.s32 	%r93, %r93, 8;
	add.s32 	%r92, %r92, %r7;
	add.s64 	%rd66, %rd66, 32;
	setp.ne.s32 	%p3, %r93, 0;
	@%p3 bra 	$L__BB0_3;
$L__BB0_4:
	setp.eq.s32 	%p4, %r4, 0;
	@%p4 bra 	$L__BB0_12;
	and.b32  	%r17, %r30, 3;
	setp.lt.u32 	%p5, %r4, 4;
	@%p5 bra 	$L__BB0_7;
	add.s32 	%r65, %r99, %r3;
	mul.wide.u32 	%rd34, %r65, 4;
	add.s64 	%rd35, %rd2, %rd34;
	ld.global.u32 	%r66, [%rd35];
	mad.lo.s32 	%r67, %r99, %r30, %r2;
	mul.wide.s32 	%rd36, %r67, 4;
	add.s64 	%rd37, %rd1, %rd36;
	ld.global.u32 	%r68, [%rd37];
	mad.lo.s32 	%r69, %r68, %r66, %r104;
	cvt.u64.u32 	%rd38, %r3;
	cvt.u64.u32 	%rd39, %r99;
	add.s64 	%rd40, %rd39, %rd38;
	shl.b64 	%rd41, %rd40, 2;
	add.s64 	%rd42, %rd2, %rd41;
	ld.global.u32 	%r70, [%rd42+4];
	mul.wide.s32 	%rd43, %r30, 4;
	add.s64 	%rd44, %rd37, %rd43;
	ld.global.u32 	%r71, [%rd44];
	mad.lo.s32 	%r72, %r71, %r70, %r69;
	ld.global.u32 	%r73, [%rd42+8];
	add.s64 	%rd45, %rd44, %rd43;
	ld.global.u32 	%r74, [%rd45];
	mad.lo.s32 	%r75, %r74, %r73, %r72;
	ld.global.u32 	%r76, [%rd42+12];
	add.s64 	%rd46, %rd45, %rd43;
	ld.global.u32 	%r77, [%rd46];
	mad.lo.s32 	%r104, %r77, %r76, %r75;
	add.s32 	%r99, %r99, 4;
$L__BB0_7:
	setp.eq.s32 	%p6, %r17, 0;
	@%p6 bra 	$L__BB0_12;
	setp.eq.s32 	%p7, %r17, 1;
	@%p7 bra 	$L__BB0_10;
	add.s32 	%r79, %r99, %r3;
	mul.wide.u32 	%rd47, %r79, 4;
	add.s64 	%rd48, %rd2, %rd47;
	ld.global.u32 	%r80, [%rd48];
	mad.lo.s32 	%r81, %r99, %r30, %r2;
	mul.wide.s32 	%rd49, %r81, 4;
	add.s64 	%rd50, %rd1, %rd49;
	ld.global.u32 	%r82, [%rd50];
	mad.lo.s32 	%r83, %r82, %r80, %r104;
	cvt.u64.u32 	%rd51, %r3;
	cvt.u64.u32 	%rd52, %r99;
	add.s64 	%rd53, %rd52, %rd51;
	shl.b64 	%rd54, %rd53, 2;
	add.s64 	%rd55, %rd2, %rd54;
	ld.global.u32 	%r84, [%rd55+4];
	mul.wide.s32 	%rd56, %r30, 4;
	add.s64 	%rd57, %rd50, %rd56;
	ld.global.u32 	%r85, [%rd57];
	mad.lo.s32 	%r104, %r85, %r84, %r83;
	add.s32 	%r99, %r99, 2;
$L__BB0_10:
	and.b32  	%r86, %r30, 1;
	setp.eq.b32 	%p8, %r86, 1;
	not.pred 	%p9, %p8;
	@%p9 bra 	$L__BB0_12;
	add.s32 	%r87, %r99, %r3;
	mul.wide.u32 	%rd58, %r87, 4;
	add.s64 	%rd59, %rd2, %rd58;
	ld.global.u32 	%r88, [%rd59];
	mad.lo.s32 	%r89, %r99, %r30, %r2;
	mul.wide.s32 	%rd60, %r89, 4;
	add.s64 	%rd61, %rd1, %rd60;
	ld.global.u32 	%r90, [%rd61];
	mad.lo.s32 	%r104, %r90, %r88, %r104;
$L__BB0_12:
	ld.param.u64 	%rd65, [_Z9matrixMulPiS_S_i_param_2];
	add.s32 	%r91, %r3, %r2;
	cvta.to.global.u64 	%rd62, %rd65;
	mul.wide.s32 	%rd63, %r91, 4;
	add.s64 	%rd64, %rd62, %rd63;
	st.global.u32 	[%rd64], %r104;
$L__BB0_13:
	ret;

}
	// .globl	_Z12matrixMulAsmPiS_S_i
.visible .entry _Z12matrixMulAsmPiS_S_i(
	.param .u64 .ptr .align 1 _Z12matrixMulAsmPiS_S_i_param_0,
	.param .u64 .ptr .align 1 _Z12matrixMulAsmPiS_S_i_param_1,
	.param .u64 .ptr .align 1 _Z12matrixMulAsmPiS_S_i_param_2,
	.param .u32 _Z12matrixMulAsmPiS_S_i_param_3
)
{
	.reg .b32 	%r<2>;
	.reg .b64 	%rd<4>;

	ld.param.u64 	%rd1, [_Z12matrixMulAsmPiS_S_i_param_0];
	ld.param.u64 	%rd2, [_Z12matrixMulAsmPiS_S_i_param_1];
	ld.param.u64 	%rd3, [_Z12matrixMulAsmPiS_S_i_param_2];
	ld.param.u32 	%r1, [_Z12matrixMulAsmPiS_S_i_param_3];
	// begin inline asm
	.reg .b64 %ad0, %ad1, %ad2, %ad3, %ad4, %ad5, %ad6, %ad7, %ad8, %ad9, %ad10, %ad11, %ad12, %ad13, %ad14, %ad15; 
	.reg .b32 %t0, %t1, %t2, %t3, %t4, %t5, %t6, %t7, %t8, %t9, %t10, %t11, %t12, %t13, %t14, %t15, %t16, %t17, %t18, %t19, %t20, %t21, %t22, %t23; 
	.reg .pred %pr0, %pr1, %pr2, %pr3; 
	cvta.to.global.u64 %ad0, %rd1; 
	cvta.to.global.u64 %ad1, %rd2; 
	cvta.to.global.u64 %ad2, %rd3; 
	mov.u32 %t0, %tid.y; 
	mov.u32 %t1, %ctaid.y; 
	mov.u32 %t2, %ntid.y; 
	mad.lo.s32 %t3, %t2, %t1, %t0; 
	mov.u32 %t4, %tid.x; 
	mov.u32 %t5, %ctaid.x; 
	mov.u32 %t6, %ntid.x; 
	mad.lo.s32 %t7, %t6, %t5, %t4; 
	setp.ge.s32 %pr0, %t3, %r1; 
	setp.ge.s32 %pr1, %t7, %r1; 
	or.pred %pr2, %pr1, %pr0; 
	@%pr2 bra $Break; 
	mul.lo.s32 %t8, %t3, %r1; 
	mul.wide.s32 %ad4, %t8, 4; 
	add.s64 %ad5, %ad4, %ad0; 
	add.s64 %ad6, %ad5, 8; 
	mul.wide.s32 %ad7, %t7, 4; 
	add.s64 %ad8, %ad7, %ad1; 
	mov.s32 %t9, %r1; 
	mul.wide.s32 %ad9, %r1, 4; 
	mov.u32 %t10, 0; 
	$Loop: 
	ld.global.u32 %t11, [%ad6+-8]; 
	ld.global.u32 %t12, [%ad8]; 
	mad.lo.s32 %t13, %t12, %t11, %t10; 
	add.s64 %ad10, %ad8, %ad9; 
	ld.global.u32 %t14, [%ad6+-4]; 
	ld.global.u32 %t15, [%ad10]; 
	mad.lo.s32 %t16, %t15, %t14, %t13; 
	add.s64 %ad11, %ad10, %ad9; 
	ld.global.u32 %t17, [%ad6]; 
	ld.global.u32 %t18, [%ad11]; 
	mad.lo.s32 %t19, %t18, %t17, %t16; 
	add.s64 %ad12, %ad11, %ad9; 
	add.s64 %ad8, %ad12, %ad9; 
	ld.global.u32 %t20, [%ad6+4]; 
	ld.global.u32 %t21, [%ad12]; 
	mad.lo.s32 %t10, %t21, %t20, %t19; 
	add.s64 %ad6, %ad6, 16; 
	add.s32 %t9, %t9, -4; 
	setp.ne.s32 %pr3, %t9, 0; 
	@%pr3 bra $Loop;add.s32 %t23, %t8, %t7; 
	mul.wide.s32 %ad13, %t23, 4; 
	add.s64 %ad14, %ad13, %ad2; 
	st.global.u32 [%ad14], %t10; 
	$Break: ret; 
	
	// end inline asm
	ret;

}


// ===== COMPILED SASS (sm_100) =====

	.target	sm_100

	.elftype	@"ET_EXEC"


//--------------------- .note.nv.tkinfo           --------------------------
	.section	.note.nv.tkinfo,"",@"SHT_NOTE"
	.sectionflags	@"SHF_NOTE_NV_TKINFO"
	.tkinfo
        /*0018*/ 	.word	0x00000002
        /*0030*/ 	.string	""
        /*0030*/ 	.string	"ptxas"
        /*0030*/ 	.string	"Cuda compilation tools, release 13.0, V13.0.88"
        /*0030*/ 	.string	"Build cuda_13.0.r13.0/compiler.36424714_0"
        /*0030*/ 	.string	"-arch sm_100 -m 64 "



//--------------------- .note.nv.cuinfo           --------------------------
	.section	.note.nv.cuinfo,"",@"SHT_NOTE"
	.sectionflags	@"SHF_NOTE_NV_CUINFO"
        /*0018*/ 	.short	0x0002
        /*001a*/ 	.short	0x0064
        /*001c*/ 	.short	0x0082
	.zero		2


//--------------------- .nv.info                  --------------------------
	.section	.nv.info,"",@"SHT_CUDA_INFO"
	.align	4


	//----- nvinfo : EIATTR_REGCOUNT
	.align		4
        /*0000*/ 	.byte	0x04, 0x2f
        /*0002*/ 	.short	(.L_1 - .L_0)
	.align		4
.L_0:
        /*0004*/ 	.word	index@(_Z9matrixMulPiS_S_i)
        /*0008*/ 	.word	0x0000001e


	//----- nvinfo : EIATTR_FRAME_SIZE
	.align		4
.L_1:
        /*000c*/ 	.byte	0x04, 0x11
        /*000e*/ 	.short	(.L_3 - .L_2)
	.align		4
.L_2:
        /*0010*/ 	.word	index@(_Z9matrixMulPiS_S_i)
        /*0014*/ 	.word	0x00000000


	//----- nvinfo : EIATTR_REGCOUNT
	.align		4
.L_3:
        /*0018*/ 	.byte	0x04, 0x2f
        /*001a*/ 	.short	(.L_5 - .L_4)
	.align		4
.L_4:
        /*001c*/ 	.word	index@(_Z12matrixMulAsmPiS_S_i)
        /*0020*/ 	.word	0x00000020


	//----- nvinfo : EIATTR_FRAME_SIZE
	.align		4
.L_5:
        /*0024*/ 	.byte	0x04, 0x11
        /*0026*/ 	.short	(.L_7 - .L_6)
	.align		4
.L_6:
        /*0028*/ 	.word	index@(_Z12matrixMulAsmPiS_S_i)
        /*002c*/ 	.word	0x00000000


	//----- nvinfo : EIATTR_MIN_STACK_SIZE
	.align		4
.L_7:
        /*0030*/ 	.byte	0x04, 0x12
        /*0032*/ 	.short	(.L_9 - .L_8)
	.align		4
.L_8:
        /*0034*/ 	.word	index@(_Z12matrixMulAsmPiS_S_i)
        /*0038*/ 	.word	0x00000000


	//----- nvinfo : EIATTR_MIN_STACK_SIZE
	.align		4
.L_9:
        /*003c*/ 	.byte	0x04, 0x12
        /*003e*/ 	.short	(.L_11 - .L_10)
	.align		4
.L_10:
        /*0040*/ 	.word	index@(_Z9matrixMulPiS_S_i)
        /*0044*/ 	.word	0x00000000
.L_11:


//--------------------- .nv.compat                --------------------------
	.section	.nv.compat,"",@"SHT_CUDA_COMPAT_INFO"
	.align	4
        /*0000*/ 	.byte	0x02, 0x09, 0x00, 0x00, 0x02, 0x02, 0x01, 0x00, 0x02, 0x05, 0x05, 0x00, 0x03, 0x07, 0x01, 0x01
        /*0010*/ 	.byte	0x02, 0x03, 0x00, 0x00, 0x02, 0x06, 0x01, 0x00, 0x04, 0x0b, 0x08, 0x00, 0x09, 0x00, 0x00, 0x00
        /*0020*/ 	.byte	0x00, 0x00, 0x00, 0x00


//--------------------- .nv.info._Z12matrixMulAsmPiS_S_i --------------------------
	.section	.nv.info._Z12matrixMulAsmPiS_S_i,"",@"SHT_CUDA_INFO"
	.sectionflags	@""
	.align	4


	//----- nvinfo : EIATTR_CUDA_API_VERSION
	.align		4
        /*0000*/ 	.byte	0x04, 0x37
        /*0002*/ 	.short	(.L_13 - .L_12)
.L_12:
        /*0004*/ 	.word	0x00000082


	//----- nvinfo : EIATTR_KPARAM_INFO
	.align		4
.L_13:
        /*0008*/ 	.byte	0x04, 0x17
        /*000a*/ 	.short	(.L_15 - .L_14)
.L_14:
        /*000c*/ 	.word	0x00000000
        /*0010*/ 	.short	0x0003
        /*0012*/ 	.short	0x0018
        /*0014*/ 	.byte	0x00, 0xf0, 0x11, 0x00


	//----- nvinfo : EIATTR_KPARAM_INFO
	.align		4
.L_15:
        /*0018*/ 	.byte	0x04, 0x17
        /*001a*/ 	.short	(.L_17 - .L_16)
.L_16:
        /*001c*/ 	.word	0x00000000
        /*0020*/ 	.short	0x0002
        /*0022*/ 	.short	0x0010
        /*0024*/ 	.byte	0x00, 0xf5, 0x21, 0x00


	//----- nvinfo : EIATTR_KPARAM_INFO
	.align		4
.L_17:
        /*0028*/ 	.byte	0x04, 0x17
        /*002a*/ 	.short	(.L_19 - .L_18)
.L_18:
        /*002c*/ 	.word	0x00000000
        /*0030*/ 	.short	0x0001
        /*0032*/ 	.short	0x0008
        /*0034*/ 	.byte	0x00, 0xf5, 0x21, 0x00


	//----- nvinfo : EIATTR_KPARAM_INFO
	.align		4
.L_19:
        /*0038*/ 	.byte	0x04, 0x17
        /*003a*/ 	.short	(.L_21 - .L_20)
.L_20:
        /*003c*/ 	.word	0x00000000
        /*0040*/ 	.short	0x0000
        /*0042*/ 	.short	0x0000
        /*0044*/ 	.byte	0x00, 0xf5, 0x21, 0x00


	//----- nvinfo : EIATTR_SPARSE_MMA_MASK
	.align		4
.L_21:
        /*0048*/ 	.byte	0x03, 0x50
        /*004a*/ 	.short	0x0000


	//----- nvinfo : EIATTR_MAXREG_COUNT
	.align		4
        /*004c*/ 	.byte	0x03, 0x1b
        /*004e*/ 	.short	0x00ff


	//----- nvinfo : EIATTR_MERCURY_ISA_VERSION
	.align		4
        /*0050*/ 	.byte	0x03, 0x5f
        /*0052*/ 	.short	0x0101


	//----- nvinfo : EIATTR_VRC_CTA_INIT_COUNT
	.align		4
        /*0054*/ 	.byte	0x02, 0x4a
	.zero		1
	.zero		1


	//----- nvinfo : EIATTR_EXIT_INSTR_OFFSETS
	.align		4
        /*0058*/ 	.byte	0x04, 0x1c
        /*005a*/ 	.short	(.L_23 - .L_22)


	//   ....[0]....
.L_22:
        /*005c*/ 	.word	0x000000c0


	//   ....[1]....
        /*0060*/ 	.word	0x00000a60


	//----- nvinfo : EIATTR_CBANK_PARAM_SIZE
	.align		4
.L_23:
        /*0064*/ 	.byte	0x03, 0x19
        /*0066*/ 	.short	0x001c


	//----- nvinfo : EIATTR_PARAM_CBANK
	.align		4
        /*0068*/ 	.byte	0x04, 0x0a
        /*006a*/ 	.short	(.L_25 - .L_24)
	.align		4
.L_24:
        /*006c*/ 	.word	index@(.nv.constant0._Z12matrixMulAsmPiS_S_i)
        /*0070*/ 	.short	0x0380
        /*0072*/ 	.short	0x001c


	//----- nvinfo : EIATTR_SW_WAR
	.align		4
.L_25:
        /*0074*/ 	.byte	0x04, 0x36
        /*0076*/ 	.short	(.L_27 - .L_26)
.L_26:
        /*0078*/ 	.word	0x00000008
.L_27:


//--------------------- .nv.info._Z9matrixMulPiS_S_i --------------------------
	.section	.nv.info._Z9matrixMulPiS_S_i,"",@"SHT_CUDA_INFO"
	.sectionflags	@""
	.align	4


	//----- nvinfo : EIATTR_CUDA_API_VERSION
	.align		4
        /*0000*/ 	.byte	0x04, 0x37
        /*0002*/ 	.short	(.L_29 - .L_28)
.L_28:
        /*0004*/ 	.word	0x00000082


	//----- nvinfo : EIATTR_KPARAM_INFO
	.align		4
.L_29:
        /*0008*/ 	.byte	0x04, 0x17
        /*000a*/ 	.short	(.L_31 - .L_30)
.L_30:
        /*000c*/ 	.word	0x00000000
        /*0010*/ 	.short	0x0003
        /*0012*/ 	.short	0x0018
        /*0014*/ 	.byte	0x00, 0xf0, 0x11, 0x00


	//----- nvinfo : EIATTR_KPARAM_INFO
	.align		4
.L_31:
        /*0018*/ 	.byte	0x04, 0x17
        /*001a*/ 	.short	(.L_33 - .L_32)
.L_32:
        /*001c*/ 	.word	0x00000000
        /*0020*/ 	.short	0x0002
        /*0022*/ 	.short	0x0010
        /*0024*/ 	.byte	0x00, 0xf5, 0x21, 0x00


	//----- nvinfo : EIATTR_KPARAM_INFO
	.align		4
.L_33:
        /*0028*/ 	.byte	0x04, 0x17
        /*002a*/ 	.short	(.L_35 - .L_34)
.L_34:
        /*002c*/ 	.word	0x00000000
        /*0030*/ 	.short	0x0001
        /*0032*/ 	.short	0x0008
        /*0034*/ 	.byte	0x00, 0xf5, 0x21, 0x00


	//----- nvinfo : EIATTR_KPARAM_INFO
	.align		4
.L_35:
        /*0038*/ 	.byte	0x04, 0x17
        /*003a*/ 	.short	(.L_37 - .L_36)
.L_36:
        /*003c*/ 	.word	0x00000000
        /*0040*/ 	.short	0x0000
        /*0042*/ 	.short	0x0000
        /*0044*/ 	.byte	0x00, 0xf5, 0x21, 0x00


	//----- nvinfo : EIATTR_SPARSE_MMA_MASK
	.align		4
.L_37:
        /*0048*/ 	.byte	0x03, 0x50
        /*004a*/ 	.short	0x0000


	//----- nvinfo : EIATTR_MAXREG_COUNT
	.align		4
        /*004c*/ 	.byte	0x03, 0x1b
        /*004e*/ 	.short	0x00ff


	//----- nvinfo : EIATTR_MERCURY_ISA_VERSION
	.align		4
        /*0050*/ 	.byte	0x03, 0x5f
        /*0052*/ 	.short	0x0101


	//----- nvinfo : EIATTR_VRC_CTA_INIT_COUNT
	.align		4
        /*0054*/ 	.byte	0x02, 0x4a
	.zero		1
	.zero		1


	//----- nvinfo : EIATTR_EXIT_INSTR_OFFSETS
	.align		4
        /*0058*/ 	.byte	0x04, 0x1c
        /*005a*/ 	.short	(.L_39 - .L_38)


	//   ....[0]....
.L_38:
        /*005c*/ 	.word	0x000000c0


	//   ....[1]....
        /*0060*/ 	.word	0x00000a90


	//----- nvinfo : EIATTR_CBANK_PARAM_SIZE
	.align		4
.L_39:
        /*0064*/ 	.byte	0x03, 0x19
        /*0066*/ 	.short	0x001c


	//----- nvinfo : EIATTR_PARAM_CBANK
	.align		4
        /*0068*/ 	.byte	0x04, 0x0a
        /*006a*/ 	.short	(.L_41 - .L_40)
	.align		4
.L_40:
        /*006c*/ 	.word	index@(.nv.constant0._Z9matrixMulPiS_S_i)
        /*0070*/ 	.short	0x0380
        /*0072*/ 	.short	0x001c


	//----- nvinfo : EIATTR_SW_WAR
	.align		4
.L_41:
        /*0074*/ 	.byte	0x04, 0x36
        /*0076*/ 	.short	(.L_43 - .L_42)
.L_42:
        /*0078*/ 	.word	0x00000008
.L_43:


//--------------------- .nv.callgraph             --------------------------
	.section	.nv.callgraph,"",@"SHT_CUDA_CALLGRAPH"
	.align	4
	.sectionentsize	8
	.align		4
        /*0000*/ 	.word	0x00000000
	.align		4
        /*0004*/ 	.word	0xffffffff
	.align		4
        /*0008*/ 	.word	0x00000000
	.align		4
        /*000c*/ 	.word	0xfffffffe
	.align		4
        /*0010*/ 	.word	0x00000000
	.align		4
        /*0014*/ 	.word	0xfffffffd
	.align		4
        /*0018*/ 	.word	0x00000000
	.align		4
        /*001c*/ 	.word	0xfffffffc


//--------------------- .text._Z12matrixMulAsmPiS_S_i --------------------------
	.section	.text._Z12matrixMulAsmPiS_S_i,"ax",@progbits
	.align	128
        .global         _Z12matrixMulAsmPiS_S_i
        .type           _Z12matrixMulAsmPiS_S_i,@function
        .size           _Z12matrixMulAsmPiS_S_i,(.L_x_11 - _Z12matrixMulAsmPiS_S_i)
        .other          _Z12matrixMulAsmPiS_S_i,@"STO_CUDA_ENTRY STV_DEFAULT"
_Z12matrixMulAsmPiS_S_i:
.text._Z12matrixMulAsmPiS_S_i:
[----:B------:R-:W-:Y:S01]  /*0000*/  LDC R1, c[0x0][0x37c] ;  /* 0x0000df00ff017b82 */ /* 0x000fe20000000800 */
[----:B------:R-:W0:Y:S07]  /*0010*/  S2R R7, SR_TID.Y ;  /* 0x0000000000077919 */ /* 0x000e2e0000002200 */
[----:B------:R-:W0:Y:S01]  /*0020*/  S2UR UR4, SR_CTAID.Y ;  /* 0x00000000000479c3 */ /* 0x000e220000002600 */
[----:B------:R-:W1:Y:S07]  /*0030*/  S2R R3, SR_TID.X ;  /* 0x0000000000037919 */ /* 0x000e6e0000002100 */
[----:B------:R-:W0:Y:S08]  /*0040*/  LDC R0, c[0x0][0x364] ;  /* 0x0000d900ff007b82 */ /* 0x000e300000000800 */
[----:B------:R-:W1:Y:S08]  /*0050*/  S2UR UR5, SR_CTAID.X ;  /* 0x00000000000579c3 */ /* 0x000e700000002500 */
[----:B------:R-:W1:Y:S08]  /*0060*/  LDC R4, c[0x0][0x360] ;  /* 0x0000d800ff047b82 */ /* 0x000e700000000800 */
[----:B------:R-:W2:Y:S01]  /*0070*/  LDC R2, c[0x0][0x398] ;  /* 0x0000e600ff027b82 */ /* 0x000ea20000000800 */
[----:B0-----:R-:W-:-:S02]  /*0080*/  IMAD R7, R0, UR4, R7 ;  /* 0x0000000400077c24 */ /* 0x001fc4000f8e0207 */
[----:B-1----:R-:W-:-:S03]  /*0090*/  IMAD R3, R4, UR5, R3 ;  /* 0x0000000504037c24 */ /* 0x002fc6000f8e0203 */
[----:B--2---:R-:W-:-:S04]  /*00a0*/  ISETP.GE.AND P0, PT, R7, R2, PT ;  /* 0x000000020700720c */ /* 0x004fc80003f06270 */
[----:B------:R-:W-:-:S13]  /*00b0*/  ISETP.GE.OR P0, PT, R3, R2, P0 ;  /* 0x000000020300720c */ /* 0x000fda0000706670 */
[----:B------:R-:W-:Y:S05]  /*00c0*/  @P0 EXIT ;  /* 0x000000000000094d */ /* 0x000fea0003800000 */
[----:B------:R-:W0:Y:S01]  /*00d0*/  LDC.64 R4, c[0x0][0x380] ;  /* 0x0000e000ff047b82 */ /* 0x000e220000000a00 */
[----:B------:R-:W-:Y:S01]  /*00e0*/  ISETP.GT.AND P0, PT, R2, RZ, PT ;  /* 0x000000ff0200720c */ /* 0x000fe20003f04270 */
[----:B------:R-:W-:Y:S01]  /*00f0*/  IMAD R0, R7, R2, RZ ;  /* 0x0000000207007224 */ /* 0x000fe200078e02ff */
[----:B------:R-:W1:Y:S01]  /*0100*/  LDCU UR4, c[0x0][0x398] ;  /* 0x00007300ff0477ac */ /* 0x000e620008000800 */
[----:B------:R-:W-:Y:S01]  /*0110*/  HFMA2 R16, -RZ, RZ, 0, 0 ;  /* 0x00000000ff107431 */ /* 0x000fe200000001ff */
[----:B------:R-:W2:Y:S03]  /*0120*/  LDCU.64 UR6, c[0x0][0x358] ;  /* 0x00006b00ff0677ac */ /* 0x000ea60008000a00 */
[----:B------:R-:W3:Y:S01]  /*0130*/  LDC.64 R12, c[0x0][0x388] ;  /* 0x0000e200ff0c7b82 */ /* 0x000ee20000000a00 */
[----:B0-----:R-:W-:-:S03]  /*0140*/  IMAD.WIDE R4, R0, 0x4, R4 ;  /* 0x0000000400047825 */ /* 0x001fc600078e0204 */
[----:B------:R-:W-:Y:S01]  /*0150*/  IADD3 R10, P1, PT, R4, 0x8, RZ ;  /* 0x00000008040a7810 */ /* 0x000fe20007f3e0ff */
[----:B---3--:R-:W-:-:S03]  /*0160*/  IMAD.WIDE R12, R3, 0x4, R12 ;  /* 0x00000004030c7825 */ /* 0x008fc600078e020c */
[----:B------:R-:W-:Y:S01]  /*0170*/  IADD3.X R11, PT, PT, RZ, R5, RZ, P1, !PT ;  /* 0x00000005ff0b7210 */ /* 0x000fe20000ffe4ff */
[----:B-12---:R-:W-:Y:S08]  /*0180*/  @!P0 BRA `(.L_x_0) ;  /* 0x0000000400c88947 */ /* 0x006ff00003800000 */
[----:B------:R-:W-:Y:S02]  /*0190*/  UISETP.GT.AND UP1, UPT, UR4, 0xc, UPT ;  /* 0x0000000c0400788c */ /* 0x000fe4000bf24270 */
[----:B------:R-:W-:-:S07]  /*01a0*/  UPLOP3.LUT UP0, UPT, UPT, UPT, UPT, 0x80, 0x8 ;  /* 0x000000000008789c */ /* 0x000fce0003f0f070 */
[----:B------:R-:W-:Y:S05]  /*01b0*/  BRA.U !UP1, `(.L_x_1) ;  /* 0x0000000509187547 */ /* 0x000fea000b800000 */
[----:B------:R-:W-:-:S11]  /*01c0*/  UPLOP3.LUT UP0, UPT, UPT, UPT, UPT, 0x40, 0x4 ;  /* 0x000000000004789c */ /* 0x000fd60003f0e870 */
.L_x_2:
[----:B------:R-:W2:Y:S01]  /*01d0*/  LDG.E R28, desc[UR6][R12.64] ;  /* 0x000000060c1c7981 */ /* 0x000ea2000c1e1900 */
[----:B------:R-:W-:-:S03]  /*01e0*/  IMAD.WIDE R14, R2, 0x4, R12 ;  /* 0x00000004020e7825 */ /* 0x000fc600078e020c */
[----:B------:R-:W2:Y:S01]  /*01f0*/  LDG.E R17, desc[UR6][R10.64+-0x8] ;  /* 0xfffff8060a117981 */ /* 0x000ea2000c1e1900 */
[----:B------:R-:W-:-:S03]  /*0200*/  IMAD.WIDE R26, R2, 0x4, R14 ;  /* 0x00000004021a7825 */ /* 0x000fc600078e020e */
[----:B------:R-:W3:Y:S04]  /*0210*/  LDG.E R18, desc[UR6][R10.64+-0x4] ;  /* 0xfffffc060a127981 */ /* 0x000ee8000c1e1900 */
[----:B------:R0:W3:Y:S04]  /*0220*/  LDG.E R19, desc[UR6][R14.64] ;  /* 0x000000060e137981 */ /* 0x0000e8000c1e1900 */
[----:B------:R-:W4:Y:S04]  /*0230*/  LDG.E R4, desc[UR6][R10.64] ;  /* 0x000000060a047981 */ /* 0x000f28000c1e1900 */
[----:B------:R-:W4:Y:S01]  /*0240*/  LDG.E R5, desc[UR6][R26.64] ;  /* 0x000000061a057981 */ /* 0x000f22000c1e1900 */
[----:B0-----:R-:W-:-:S03]  /*0250*/  IMAD.WIDE R14, R2, 0x4, R26 ;  /* 0x00000004020e7825 */ /* 0x001fc600078e021a */
[----:B------:R-:W5:Y:S04]  /*0260*/  LDG.E R6, desc[UR6][R10.64+0x4] ;  /* 0x000004060a067981 */ /* 0x000f68000c1e1900 */
[----:B------:R-:W5:Y:S01]  /*0270*/  LDG.E R7, desc[UR6][R14.64] ;  /* 0x000000060e077981 */ /* 0x000f62000c1e1900 */
[----:B------:R-:W-:-:S03]  /*0280*/  IMAD.WIDE R22, R2, 0x4, R14 ;  /* 0x0000000402167825 */ /* 0x000fc600078e020e */
[----:B------:R-:W5:Y:S04]  /*0290*/  LDG.E R8, desc[UR6][R10.64+0x8] ;  /* 0x000008060a087981 */ /* 0x000f68000c1e1900 */
[----:B------:R0:W5:Y:S04]  /*02a0*/  LDG.E R9, desc[UR6][R22.64] ;  /* 0x0000000616097981 */ /* 0x000168000c1e1900 */
[----:B------:R-:W5:Y:S04]  /*02b0*/  LDG.E R20, desc[UR6][R10.64+0xc] ;  /* 0x00000c060a147981 */ /* 0x000f68000c1e1900 */
[----:B------:R-:W5:Y:S01]  /*02c0*/  LDG.E R26, desc[UR6][R10.64+0x10] ;  /* 0x000010060a1a7981 */ /* 0x000f62000c1e1900 */
[----:B0-----:R-:W-:-:S03]  /*02d0*/  IMAD.WIDE R22, R2, 0x4, R22 ;  /* 0x0000000402167825 */ /* 0x001fc600078e0216 */
[----:B------:R-:W5:Y:S04]  /*02e0*/  LDG.E R29, desc[UR6][R10.64+0x1c] ;  /* 0x00001c060a1d7981 */ /* 0x000f68000c1e1900 */
[----:B------:R-:W5:Y:S01]  /*02f0*/  LDG.E R21, desc[UR6][R22.64] ;  /* 0x0000000616157981 */ /* 0x000f62000c1e1900 */
[----:B------:R-:W-:-:S05]  /*0300*/  IMAD.WIDE R24, R2, 0x4, R22 ;  /* 0x0000000402187825 */ /* 0x000fca00078e0216 */
[----:B------:R-:W5:Y:S01]  /*0310*/  LDG.E R27, desc[UR6][R24.64] ;  /* 0x00000006181b7981 */ /* 0x000f62000c1e1900 */
[----:B------:R-:W-:-:S03]  /*0320*/  IMAD.WIDE R12, R2, 0x4, R24 ;  /* 0x00000004020c7825 */ /* 0x000fc600078e0218 */
[----:B------:R-:W5:Y:S01]  /*0330*/  LDG.E R23, desc[UR6][R10.64+0x14] ;  /* 0x000014060a177981 */ /* 0x000f62000c1e1900 */
[----:B------:R-:W-:-:S03]  /*0340*/  IMAD.WIDE R14, R2, 0x4, R12 ;  /* 0x00000004020e7825 */ /* 0x000fc600078e020c */
[----:B------:R-:W5:Y:S04]  /*0350*/  LDG.E R12, desc[UR6][R12.64] ;  /* 0x000000060c0c7981 */ /* 0x000f68000c1e1900 */
[----:B------:R-:W5:Y:S04]  /*0360*/  LDG.E R25, desc[UR6][R10.64+0x18] ;  /* 0x000018060a197981 */ /* 0x000f68000c1e1900 */
[----:B------:R-:W5:Y:S01]  /*0370*/  LDG.E R13, desc[UR6][R10.64+0x20] ;  /* 0x000020060a0d7981 */ /* 0x000f62000c1e1900 */
[----:B--2---:R-:W-:Y:S02]  /*0380*/  IMAD R28, R17, R28, R16 ;  /* 0x0000001c111c7224 */ /* 0x004fe400078e0210 */
[----:B------:R-:W-:-:S02]  /*0390*/  IMAD.WIDE R16, R2, 0x4, R14 ;  /* 0x0000000402107825 */ /* 0x000fc400078e020e */
[----:B------:R-:W2:Y:S02]  /*03a0*/  LDG.E R14, desc[UR6][R14.64] ;  /* 0x000000060e0e7981 */ /* 0x000ea4000c1e1900 */
[----:B---3--:R-:W-:Y:S02]  /*03b0*/  IMAD R28, R18, R19, R28 ;  /* 0x00000013121c7224 */ /* 0x008fe400078e021c */
[----:B------:R-:W-:Y:S02]  /*03c0*/  IMAD.WIDE R18, R2, 0x4, R16 ;  /* 0x0000000402127825 */ /* 0x000fe400078e0210 */
[----:B------:R-:W3:Y:S02]  /*03d0*/  LDG.E R16, desc[UR6][R16.64] ;  /* 0x0000000610107981 */ /* 0x000ee4000c1e1900 */
[----:B----4-:R-:W-:Y:S02]  /*03e0*/  IMAD R28, R4, R5, R28 ;  /* 0x00000005041c7224 */ /* 0x010fe400078e021c */
[----:B------:R-:W4:Y:S01]  /*03f0*/  LDG.E R15, desc[UR6][R10.64+0x24] ;  /* 0x000024060a0f7981 */ /* 0x000f22000c1e1900 */
[----:B------:R-:W-:-:S03]  /*0400*/  IMAD.WIDE R4, R2, 0x4, R18 ;  /* 0x0000000402047825 */ /* 0x000fc600078e0212 */
[----:B------:R-:W4:Y:S01]  /*0410*/  LDG.E R18, desc[UR6][R18.64] ;  /* 0x0000000612127981 */ /* 0x000f22000c1e1900 */
[----:B-----5:R-:W-:-:S03]  /*0420*/  IMAD R28, R6, R7, R28 ;  /* 0x00000007061c7224 */ /* 0x020fc600078e021c */
[----:B------:R0:W5:Y:S01]  /*0430*/  LDG.E R22, desc[UR6][R4.64] ;  /* 0x0000000604167981 */ /* 0x000162000c1e1900 */
[----:B------:R-:W-:-:S03]  /*0440*/  IMAD.WIDE R6, R2, 0x4, R4 ;  /* 0x0000000402067825 */ /* 0x000fc600078e0204 */
[----:B------:R-:W5:Y:S01]  /*0450*/  LDG.E R17, desc[UR6][R10.64+0x28] ;  /* 0x000028060a117981 */ /* 0x000f62000c1e1900 */
[----:B------:R-:W-:-:S03]  /*0460*/  IMAD R28, R8, R9, R28 ;  /* 0x00000009081c7224 */ /* 0x000fc600078e021c */
[----:B------:R-:W5:Y:S01]  /*0470*/  LDG.E R19, desc[UR6][R10.64+0x2c] ;  /* 0x00002c060a137981 */ /* 0x000f62000c1e1900 */
[----:B------:R-:W-:-:S03]  /*0480*/  IMAD.WIDE R8, R2, 0x4, R6 ;  /* 0x0000000402087825 */ /* 0x000fc600078e0206 */
[----:B------:R-:W5:Y:S01]  /*0490*/  LDG.E R6, desc[UR6][R6.64] ;  /* 0x0000000606067981 */ /* 0x000f62000c1e1900 */
[----:B------:R-:W-:Y:S02]  /*04a0*/  IMAD R28, R20, R21, R28 ;  /* 0x00000015141c7224 */ /* 0x000fe400078e021c */
[----:B------:R-:W-:Y:S02]  /*04b0*/  IMAD.WIDE R20, R2, 0x4, R8 ;  /* 0x0000000402147825 */ /* 0x000fe400078e0208 */
[----:B------:R-:W5:Y:S02]  /*04c0*/  LDG.E R8, desc[UR6][R8.64] ;  /* 0x0000000608087981 */ /* 0x000f64000c1e1900 */
[----:B------:R-:W-:Y:S02]  /*04d0*/  IMAD R28, R26, R27, R28 ;  /* 0x0000001b1a1c7224 */ /* 0x000fe400078e021c */
[----:B0-----:R-:W-:Y:S01]  /*04e0*/  IMAD.WIDE R4, R2, 0x4, R20 ;  /* 0x0000000402047825 */ /* 0x001fe200078e0214 */
[----:B------:R-:W5:Y:S04]  /*04f0*/  LDG.E R24, desc[UR6][R20.64] ;  /* 0x0000000614187981 */ /* 0x000f68000c1e1900 */
[----:B------:R-:W5:Y:S04]  /*0500*/  LDG.E R27, desc[UR6][R10.64+0x30] ;  /* 0x000030060a1b7981 */ /* 0x000f68000c1e1900 */
[----:B------:R0:W5:Y:S04]  /*0510*/  LDG.E R26, desc[UR6][R10.64+0x34] ;  /* 0x000034060a1a7981 */ /* 0x000168000c1e1900 */
[----:B------:R-:W5:Y:S01]  /*0520*/  LDG.E R7, desc[UR6][R4.64] ;  /* 0x0000000604077981 */ /* 0x000f62000c1e1900 */
[----:B------:R-:W-:Y:S01]  /*0530*/  IMAD R12, R23, R12, R28 ;  /* 0x0000000c170c7224 */ /* 0x000fe200078e021c */
[----:B------:R-:W-:-:S04]  /*0540*/  UIADD3 UR4, UPT, UPT, UR4, -0x10, URZ ;  /* 0xfffffff004047890 */ /* 0x000fc8000fffe0ff */
[----:B------:R-:W-:Y:S01]  /*0550*/  UISETP.GT.AND UP1, UPT, UR4, 0xc, UPT ;  /* 0x0000000c0400788c */ /* 0x000fe2000bf24270 */
[----:B0-----:R-:W-:-:S04]  /*0560*/  IADD3 R10, P0, PT, R10, 0x40, RZ ;  /* 0x000000400a0a7810 */ /* 0x001fc80007f1e0ff */
[----:B------:R-:W-:Y:S01]  /*0570*/  IADD3.X R11, PT, PT, RZ, R11, RZ, P0, !PT ;  /* 0x0000000bff0b7210 */ /* 0x000fe200007fe4ff */
[----:B--2---:R-:W-:-:S04]  /*0580*/  IMAD R12, R25, R14, R12 ;  /* 0x0000000e190c7224 */ /* 0x004fc800078e020c */
[----:B---3--:R-:W-:-:S04]  /*0590*/  IMAD R12, R29, R16, R12 ;  /* 0x000000101d0c7224 */ /* 0x008fc800078e020c */
[----:B----4-:R-:W-:-:S04]  /*05a0*/  IMAD R12, R13, R18, R12 ;  /* 0x000000120d0c7224 */ /* 0x010fc800078e020c */
[----:B-----5:R-:W-:-:S04]  /*05b0*/  IMAD R12, R15, R22, R12 ;  /* 0x000000160f0c7224 */ /* 0x020fc800078e020c */
[----:B------:R-:W-:Y:S02]  /*05c0*/  IMAD R6, R17, R6, R12 ;  /* 0x0000000611067224 */ /* 0x000fe400078e020c */
[----:B------:R-:W-:-:S04]  /*05d0*/  IMAD.WIDE R12, R2, 0x4, R4 ;  /* 0x00000004020c7825 */ /* 0x000fc800078e0204 */
[----:B------:R-:W-:-:S04]  /*05e0*/  IMAD R6, R19, R8, R6 ;  /* 0x0000000813067224 */ /* 0x000fc800078e0206 */
[----:B------:R-:W-:-:S04]  /*05f0*/  IMAD R6, R27, R24, R6 ;  /* 0x000000181b067224 */ /* 0x000fc800078e0206 */
[----:B------:R-:W-:Y:S01]  /*0600*/  IMAD R16, R26, R7, R6 ;  /* 0x000000071a107224 */ /* 0x000fe200078e0206 */
[----:B------:R-:W-:Y:S06]  /*0610*/  BRA.U UP1, `(.L_x_2) ;  /* 0xfffffff901ec7547 */ /* 0x000fec000b83ffff */
.L_x_1:
[----:B------:R-:W-:-:S09]  /*0620*/  UISETP.GT.AND UP1, UPT, UR4, 0x4, UPT ;  /* 0x000000040400788c */ /* 0x000fd2000bf24270 */
[----:B------:R-:W-:Y:S05]  /*0630*/  BRA.U !UP1, `(.L_x_3) ;  /* 0x0000000109947547 */ /* 0x000fea000b800000 */
[C---:B------:R-:W-:Y:S01]  /*0640*/  IMAD.WIDE R26, R2.reuse, 0x4, R12 ;  /* 0x00000004021a7825 */ /* 0x040fe200078e020c */
[----:B------:R0:W2:Y:S04]  /*0650*/  LDG.E R20, desc[UR6][R12.64] ;  /* 0x000000060c147981 */ /* 0x0000a8000c1e1900 */
[----:B------:R-:W2:Y:S01]  /*0660*/  LDG.E R19, desc[UR6][R10.64+-0x8] ;  /* 0xfffff8060a137981 */ /* 0x000ea2000c1e1900 */
[----:B------:R-:W-:-:S03]  /*0670*/  IMAD.WIDE R28, R2, 0x4, R26 ;  /* 0x00000004021c7825 */ /* 0x000fc600078e021a */
[----:B------:R-:W3:Y:S01]  /*0680*/  LDG.E R18, desc[UR6][R26.64] ;  /* 0x000000061a127981 */ /* 0x000ee2000c1e1900 */
[----:B------:R-:W-:-:S03]  /*0690*/  IMAD.WIDE R22, R2, 0x4, R28 ;  /* 0x0000000402167825 */ /* 0x000fc600078e021c */
[----:B------:R-:W3:Y:S04]  /*06a0*/  LDG.E R17, desc[UR6][R10.64+-0x4] ;  /* 0xfffffc060a117981 */ /* 0x000ee8000c1e1900 */
[----:B------:R-:W4:Y:S01]  /*06b0*/  LDG.E R15, desc[UR6][R28.64] ;  /* 0x000000061c0f7981 */ /* 0x000f22000c1e1900 */
[----:B------:R-:W-:-:S03]  /*06c0*/  IMAD.WIDE R6, R2, 0x4, R22 ;  /* 0x0000000402067825 */ /* 0x000fc600078e0216 */
[----:B------:R-:W4:Y:S01]  /*06d0*/  LDG.E R14, desc[UR6][R10.64] ;  /* 0x000000060a0e7981 */ /* 0x000f22000c1e1900 */
[----:B------:R-:W-:-:S03]  /*06e0*/  IMAD.WIDE R4, R2, 0x4, R6 ;  /* 0x0000000402047825 */ /* 0x000fc600078e0206 */
[----:B------:R-:W5:Y:S04]  /*06f0*/  LDG.E R22, desc[UR6][R22.64] ;  /* 0x0000000616167981 */ /* 0x000f68000c1e1900 */
[----:B------:R-:W5:Y:S01]  /*0700*/  LDG.E R21, desc[UR6][R10.64+0x4] ;  /* 0x000004060a157981 */ /* 0x000f62000c1e1900 */
[----:B------:R-:W-:-:S03]  /*0710*/  IMAD.WIDE R8, R2, 0x4, R4 ;  /* 0x0000000402087825 */ /* 0x000fc600078e0204 */
[----:B------:R-:W5:Y:S04]  /*0720*/  LDG.E R7, desc[UR6][R6.64] ;  /* 0x0000000606077981 */ /* 0x000f68000c1e1900 */
[----:B------:R-:W5:Y:S01]  /*0730*/  LDG.E R24, desc[UR6][R10.64+0x8] ;  /* 0x000008060a187981 */ /* 0x000f62000c1e1900 */
[----:B0-----:R-:W-:-:S03]  /*0740*/  IMAD.WIDE R12, R2, 0x4, R8 ;  /* 0x00000004020c7825 */ /* 0x001fc600078e0208 */
[----:B------:R0:W5:Y:S04]  /*0750*/  LDG.E R5, desc[UR6][R4.64] ;  /* 0x0000000604057981 */ /* 0x000168000c1e1900 */
[----:B------:R-:W5:Y:S04]  /*0760*/  LDG.E R26, desc[UR6][R10.64+0xc] ;  /* 0x00000c060a1a7981 */ /* 0x000f68000c1e1900 */
[----:B------:R-:W5:Y:S04]  /*0770*/  LDG.E R25, desc[UR6][R8.64] ;  /* 0x0000000608197981 */ /* 0x000f68000c1e1900 */
[----:B------:R-:W5:Y:S04]  /*0780*/  LDG.E R27, desc[UR6][R10.64+0x10] ;  /* 0x000010060a1b7981 */ /* 0x000f68000c1e1900 */
[----:B------:R1:W5:Y:S04]  /*0790*/  LDG.E R23, desc[UR6][R10.64+0x14] ;  /* 0x000014060a177981 */ /* 0x000368000c1e1900 */
[----:B------:R1:W5:Y:S01]  /*07a0*/  LDG.E R28, desc[UR6][R12.64] ;  /* 0x000000060c1c7981 */ /* 0x000362000c1e1900 */
[----:B0-----:R-:W-:Y:S01]  /*07b0*/  IADD3 R4, P0, PT, R10, 0x20, RZ ;  /* 0x000000200a047810 */ /* 0x001fe20007f1e0ff */
[----:B------:R-:W-:-:S03]  /*07c0*/  UIADD3 UR4, UPT, UPT, UR4, -0x8, URZ ;  /* 0xfffffff804047890 */ /* 0x000fc6000fffe0ff */
[----:B-1----:R-:W-:Y:S02]  /*07d0*/  IADD3.X R11, PT, PT, RZ, R11, RZ, P0, !PT ;  /* 0x0000000bff0b7210 */ /* 0x002fe400007fe4ff */
[----:B------:R-:W-:Y:S01]  /*07e0*/  MOV R10, R4 ;  /* 0x00000004000a7202 */ /* 0x000fe20000000f00 */
[----:B------:R-:W-:Y:S01]  /*07f0*/  IMAD.WIDE R12, R2, 0x4, R12 ;  /* 0x00000004020c7825 */ /* 0x000fe200078e020c */
[----:B------:R-:W-:-:S03]  /*0800*/  UPLOP3.LUT UP0, UPT, UPT, UPT, UPT, 0x40, 0x4 ;  /* 0x000000000004789c */ /* 0x000fc60003f0e870 */
[----:B--2---:R-:W-:-:S04]  /*0810*/  IMAD R19, R19, R20, R16 ;  /* 0x0000001413137224 */ /* 0x004fc800078e0210 */
[----:B---3--:R-:W-:-:S04]  /*0820*/  IMAD R17, R17, R18, R19 ;  /* 0x0000001211117224 */ /* 0x008fc800078e0213 */
[----:B----4-:R-:W-:-:S04]  /*0830*/  IMAD R14, R14, R15, R17 ;  /* 0x0000000f0e0e7224 */ /* 0x010fc800078e0211 */
[----:B-----5:R-:W-:-:S04]  /*0840*/  IMAD R14, R21, R22, R14 ;  /* 0x00000016150e7224 */ /* 0x020fc800078e020e */
[----:B------:R-:W-:-:S04]  /*0850*/  IMAD R7, R24, R7, R14 ;  /* 0x0000000718077224 */ /* 0x000fc800078e020e */
[----:B------:R-:W-:-:S04]  /*0860*/  IMAD R26, R26, R5, R7 ;  /* 0x000000051a1a7224 */ /* 0x000fc800078e0207 */
[----:B------:R-:W-:-:S04]  /*0870*/  IMAD R25, R27, R25, R26 ;  /* 0x000000191b197224 */ /* 0x000fc800078e021a */
[----:B------:R-:W-:-:S07]  /*0880*/  IMAD R16, R23, R28, R25 ;  /* 0x0000001c17107224 */ /* 0x000fce00078e0219 */
.L_x_3:
[----:B------:R-:W-:-:S09]  /*0890*/  UISETP.NE.OR UP0, UPT, UR4, URZ, UP0 ;  /* 0x000000ff0400728c */ /* 0x000fd20008705670 */
[----:B------:R-:W-:Y:S05]  /*08a0*/  BRA.U !UP0, `(.L_x_4) ;  /* 0x00000001085c7547 */ /* 0x000fea000b800000 */
.L_x_0:
[C---:B------:R-:W-:Y:S01]  /*08b0*/  IMAD.WIDE R6, R2.reuse, 0x4, R12 ;  /* 0x0000000402067825 */ /* 0x040fe200078e020c */
[----:B------:R-:W2:Y:S04]  /*08c0*/  LDG.E R15, desc[UR6][R10.64+-0x8] ;  /* 0xfffff8060a0f7981 */ /* 0x000ea8000c1e1900 */
[----:B------:R-:W2:Y:S01]  /*08d0*/  LDG.E R12, desc[UR6][R12.64] ;  /* 0x000000060c0c7981 */ /* 0x000ea2000c1e1900 */
[----:B------:R-:W-:-:S03]  /*08e0*/  IMAD.WIDE R8, R2, 0x4, R6 ;  /* 0x0000000402087825 */ /* 0x000fc600078e0206 */
[----:B------:R-:W3:Y:S04]  /*08f0*/  LDG.E R6, desc[UR6][R6.64] ;  /* 0x0000000606067981 */ /* 0x000ee8000c1e1900 */
[----:B------:R-:W3:Y:S01]  /*0900*/  LDG.E R14, desc[UR6][R10.64+-0x4] ;  /* 0xfffffc060a0e7981 */ /* 0x000ee2000c1e1900 */
[----:B------:R-:W-:-:S03]  /*0910*/  IMAD.WIDE R4, R2, 0x4, R8 ;  /* 0x0000000402047825 */ /* 0x000fc600078e0208 */
[----:B------:R-:W4:Y:S04]  /*0920*/  LDG.E R18, desc[UR6][R8.64] ;  /* 0x0000000608127981 */ /* 0x000f28000c1e1900 */
[----:B------:R-:W4:Y:S04]  /*0930*/  LDG.E R17, desc[UR6][R10.64] ;  /* 0x000000060a117981 */ /* 0x000f28000c1e1900 */
[----:B------:R0:W5:Y:S04]  /*0940*/  LDG.E R19, desc[UR6][R10.64+0x4] ;  /* 0x000004060a137981 */ /* 0x000168000c1e1900 */
[----:B------:R-:W5:Y:S01]  /*0950*/  LDG.E R20, desc[UR6][R4.64] ;  /* 0x0000000604147981 */ /* 0x000f62000c1e1900 */
[----:B------:R-:W-:-:S04]  /*0960*/  UIADD3 UR4, UPT, UPT, UR4, -0x4, URZ ;  /* 0xfffffffc04047890 */ /* 0x000fc8000fffe0ff */
[----:B------:R-:W-:Y:S01]  /*0970*/  UISETP.NE.AND UP0, UPT, UR4, URZ, UPT ;  /* 0x000000ff0400728c */ /* 0x000fe2000bf05270 */
[----:B--2---:R-:W-:-:S04]  /*0980*/  IMAD R15, R15, R12, R16 ;  /* 0x0000000c0f0f7224 */ /* 0x004fc800078e0210 */
[----:B---3--:R-:W-:Y:S01]  /*0990*/  IMAD R14, R14, R6, R15 ;  /* 0x000000060e0e7224 */ /* 0x008fe200078e020f */
[----:B------:R-:W-:-:S04]  /*09a0*/  IADD3 R15, P0, PT, R10, 0x10, RZ ;  /* 0x000000100a0f7810 */ /* 0x000fc80007f1e0ff */
[----:B------:R-:W-:Y:S01]  /*09b0*/  IADD3.X R6, PT, PT, RZ, R11, RZ, P0, !PT ;  /* 0x0000000bff067210 */ /* 0x000fe200007fe4ff */
[----:B----4-:R-:W-:Y:S01]  /*09c0*/  IMAD R14, R17, R18, R14 ;  /* 0x00000012110e7224 */ /* 0x010fe200078e020e */
[----:B0-----:R-:W-:Y:S01]  /*09d0*/  MOV R10, R15 ;  /* 0x0000000f000a7202 */ /* 0x001fe20000000f00 */
[----:B------:R-:W-:Y:S01]  /*09e0*/  IMAD.WIDE R12, R2, 0x4, R4 ;  /* 0x00000004020c7825 */ /* 0x000fe200078e0204 */
[----:B------:R-:W-:-:S03]  /*09f0*/  MOV R11, R6 ;  /* 0x00000006000b7202 */ /* 0x000fc60000000f00 */
[----:B-----5:R-:W-:Y:S01]  /*0a00*/  IMAD R16, R19, R20, R14 ;  /* 0x0000001413107224 */ /* 0x020fe200078e020e */
[----:B------:R-:W-:Y:S06]  /*0a10*/  BRA.U UP0, `(.L_x_0) ;  /* 0xfffffffd00a47547 */ /* 0x000fec000b83ffff */
.L_x_4:
[----:B------:R-:W0:Y:S01]  /*0a20*/  LDC.64 R4, c[0x0][0x390] ;  /* 0x0000e400ff047b82 */ /* 0x000e220000000a00 */
[----:B------:R-:W-:-:S05]  /*0a30*/  IADD3 R3, PT, PT, R3, R0, RZ ;  /* 0x0000000003037210 */ /* 0x000fca0007ffe0ff */
[----:B0-----:R-:W-:-:S05]  /*0a40*/  IMAD.WIDE R2, R3, 0x4, R4 ;  /* 0x0000000403027825 */ /* 0x001fca00078e0204 */
[----:B------:R-:W-:Y:S01]  /*0a50*/  STG.E desc[UR6][R2.64], R16 ;  /* 0x0000001002007986 */ /* 0x000fe2000c101906 */
[----:B------:R-:W-:Y:S05]  /*0a60*/  EXIT ;  /* 0x000000000000794d */ /* 0x000fea0003800000 */
.L_x_5:
[----:B------:R-:W-:-:S00]  /*0a70*/  BRA `(.L_x_5) ;  /* 0xfffffffc00fc7947 */ /* 0x000fc0000383ffff */
[----:B------:R-:W-:-:S00]  /*0a80*/  NOP ;  /* 0x0000000000007918 */ /* 0x000fc00000000000 */
[----:B------:R-:W-:-:S00]  /*0a90*/  NOP ;  /* 0x0000000000007918 */ /* 0x000fc00000000000 */
[----:B------:R-:W-:-:S00]  /*0aa0*/  NOP ;  /* 0x0000000000007918 */ /* 0x000fc00000000000 */
[----:B------:R-:W-:-:S00]  /*0ab0*/  NOP ;  /* 0x0000000000007918 */ /* 0x000fc00000000000 */
[----:B------:R-:W-:-:S00]  /*0ac0*/  NOP ;  /* 0x0000000000007918 */ /* 0x000fc00000000000 */
[----:B------:R-:W-:-:S00]  /*0ad0*/  NOP ;  /* 0x0000000000007918 */ /* 0x000fc00000000000 */
[----:B------:R-:W-:-:S00]  /*0ae0*/  NOP ;  /* 0x0000000000007918 */ /* 0x000fc00000000000 */
[----:B------:R-:W-:-:S00]  /*0af0*/  NOP ;  /* 0x0000000000007918 */ /* 0x000fc00000000000 */
.L_x_11:


//--------------------- .text._Z9matrixMulPiS_S_i --------------------------
	.section	.text._Z9matrixMulPiS_S_i,"ax",@progbits
	.align	128
        .global         _Z9matrixMulPiS_S_i
        .type           _Z9matrixMulPiS_S_i,@function
        .size           _Z9matrixMulPiS_S_i,(.L_x_12 - _Z9matrixMulPiS_S_i)
        .other          _Z9matrixMulPiS_S_i,@"STO_CUDA_ENTRY STV_DEFAULT"
_Z9matrixMulPiS_S_i:
.text._Z9matrixMulPiS_S_i:
[----:B------:R-:W-:Y:S01]  /*0000*/  LDC R1, c[0x0][0x37c] ;  /* 0x0000df00ff017b82 */ /* 0x000fe20000000800 */
[----:B------:R-:W0:Y:S07]  /*0010*/  S2R R0, SR_TID.Y ;  /* 0x0000000000007919 */ /* 0x000e2e0000002200 */
[----:B------:R-:W0:Y:S01]  /*0020*/  S2UR UR4, SR_CTAID.Y ;  /* 0x00000000000479c3 */ /* 0x000e220000002600 */
[----:B------:R-:W1:Y:S01]  /*0030*/  LDCU UR20, c[0x0][0x398] ;  /* 0x00007300ff1477ac */ /* 0x000e620008000800 */
[----:B------:R-:W2:Y:S06]  /*0040*/  S2R R3, SR_TID.X ;  /* 0x0000000000037919 */ /* 0x000eac0000002100 */
[----:B------:R-:W0:Y:S08]  /*0050*/  LDC R13, c[0x0][0x364] ;  /* 0x0000d900ff0d7b82 */ /* 0x000e300000000800 */
[----:B------:R-:W2:Y:S08]  /*0060*/  S2UR UR5, SR_CTAID.X ;  /* 0x00000000000579c3 */ /* 0x000eb00000002500 */
[----:B------:R-:W2:Y:S01]  /*0070*/  LDC R2, c[0x0][0x360] ;  /* 0x0000d800ff027b82 */ /* 0x000ea20000000800 */
[----:B0-----:R-:W-:-:S02]  /*0080*/  IMAD R13, R13, UR4, R0 ;  /* 0x000000040d0d7c24 */ /* 0x001fc4000f8e0200 */
[----:B--2---:R-:W-:-:S05]  /*0090*/  IMAD R0, R2, UR5, R3 ;  /* 0x0000000502007c24 */ /* 0x004fca000f8e0203 */
[----:B------:R-:W-:-:S04]  /*00a0*/  VIMNMX R2, PT, PT, R13, R0, !PT ;  /* 0x000000000d027248 */ /* 0x000fc80007fe0100 */
[----:B-1----:R-:W-:-:S13]  /*00b0*/  ISETP.GE.AND P0, PT, R2, UR20, PT ;  /* 0x0000001402007c0c */ /* 0x002fda000bf06270 */
[----:B------:R-:W-:Y:S05]  /*00c0*/  @P0 EXIT ;  /* 0x000000000000094d */ /* 0x000fea0003800000 */
[----:B------:R-:W-:Y:S01]  /*00d0*/  UISETP.GE.U32.AND UP0, UPT, UR20, 0x8, UPT ;  /* 0x000000081400788c */ /* 0x000fe2000bf06070 */
[----:B------:R-:W-:Y:S02]  /*00e0*/  HFMA2 R12, -RZ, RZ, 0, 0 ;  /* 0x00000000ff0c7431 */ /* 0x000fe400000001ff */
[----:B------:R-:W-:Y:S01]  /*00f0*/  IMAD R13, R13, UR20, RZ ;  /* 0x000000140d0d7c24 */ /* 0x000fe2000f8e02ff */
[----:B------:R-:W-:Y:S01]  /*0100*/  UMOV UR4, URZ ;  /* 0x000000ff00047c82 */ /* 0x000fe20008000000 */
[----:B------:R-:W0:Y:S04]  /*0110*/  LDCU.64 UR18, c[0x0][0x358] ;  /* 0x00006b00ff1277ac */ /* 0x000e280008000a00 */
[----:B------:R-:W-:Y:S05]  /*0120*/  BRA.U !UP0, `(.L_x_6) ;  /* 0x0000000508047547 */ /* 0x000fea000b800000 */
[----:B------:R-:W1:Y:S01]  /*0130*/  LDCU.128 UR24, c[0x0][0x380] ;  /* 0x00007000ff1877ac */ /* 0x000e620008000c00 */
[----:B------:R-:W-:Y:S02]  /*0140*/  MOV R12, RZ ;  /* 0x000000ff000c7202 */ /* 0x000fe40000000f00 */
[----:B------:R-:W-:Y:S01]  /*0150*/  MOV R14, R0 ;  /* 0x00000000000e7202 */ /* 0x000fe20000000f00 */
[----:B------:R-:W-:-:S04]  /*0160*/  ULOP3.LUT UR4, UR20, 0x7ffffff8, URZ, 0xc0, !UPT ;  /* 0x7ffffff814047892 */ /* 0x000fc8000f8ec0ff */
[----:B------:R-:W-:Y:S01]  /*0170*/  UIADD3 UR5, UPT, UPT, -UR4, URZ, URZ ;  /* 0x000000ff04057290 */ /* 0x000fe2000fffe1ff */
[----:B-1----:R-:W-:Y:S01]  /*0180*/  MOV R2, UR24 ;  /* 0x0000001800027c02 */ /* 0x002fe20008000f00 */
[----:B------:R-:W-:Y:S01]  /*0190*/  UIMAD.WIDE UR6, UR20, 0x8, UR26 ;  /* 0x00000008140678a5 */ /* 0x000fe2000f8e021a */
[----:B------:R-:W-:Y:S01]  /*01a0*/  MOV R3, UR25 ;  /* 0x0000001900037c02 */ /* 0x000fe20008000f00 */
[----:B------:R-:W-:Y:S02]  /*01b0*/  UIMAD.WIDE UR8, UR20, 0xc, UR26 ;  /* 0x0000000c140878a5 */ /* 0x000fe4000f8e021a */
[----:B------:R-:W-:Y:S01]  /*01c0*/  UIMAD.WIDE UR10, UR20, 0x10, UR26 ;  /* 0x00000010140a78a5 */ /* 0x000fe2000f8e021a */
[----:B------:R-:W-:Y:S01]  /*01d0*/  IMAD.WIDE.U32 R2, R13, 0x4, R2 ;  /* 0x000000040d027825 */ /* 0x000fe200078e0002 */
[----:B------:R-:W-:Y:S02]  /*01e0*/  UIMAD.WIDE UR12, UR20, 0x14, UR26 ;  /* 0x00000014140c78a5 */ /* 0x000fe4000f8e021a */
[----:B------:R-:W-:Y:S01]  /*01f0*/  UIMAD.WIDE UR14, UR20, 0x18, UR26 ;  /* 0x00000018140e78a5 */ /* 0x000fe2000f8e021a */
[----:B------:R-:W-:Y:S01]  /*0200*/  IADD3 R2, P0, PT, R2, 0x10, RZ ;  /* 0x0000001002027810 */ /* 0x000fe20007f1e0ff */
[----:B------:R-:W-:-:S03]  /*0210*/  UIMAD.WIDE UR16, UR20, 0x1c, UR26 ;  /* 0x0000001c141078a5 */ /* 0x000fc6000f8e021a */
[----:B------:R-:W-:-:S09]  /*0220*/  IADD3.X R3, PT, PT, RZ, R3, RZ, P0, !PT ;  /* 0x00000003ff037210 */ /* 0x000fd200007fe4ff */
.L_x_7:
[----:B------:R-:W-:Y:S01]  /*0230*/  UIMAD.WIDE UR22, UR20, 0x4, UR26 ;  /* 0x00000004141678a5 */ /* 0x000fe2000f8e021a */
[----:B------:R-:W-:Y:S02]  /*0240*/  IMAD.MOV.U32 R23, RZ, RZ, 0x4 ;  /* 0x00000004ff177424 */ /* 0x000fe400078e00ff */
[----:B------:R-:W-:Y:S01]  /*0250*/  HFMA2 R11, -RZ, RZ, 0, 2.384185791015625e-07 ;  /* 0x00000004ff0b7431 */ /* 0x000fe200000001ff */
[----:B------:R-:W-:Y:S01]  /*0260*/  MOV R25, 0x4 ;  /* 0x0000000400197802 */ /* 0x000fe20000000f00 */
[----:B0-----:R-:W2:Y:S01]  /*0270*/  LDG.E R21, desc[UR18][R2.64+-0x10] ;  /* 0xfffff01202157981 */ /* 0x001ea2000c1e1900 */
[C---:B------:R-:W-:Y:S01]  /*0280*/  IMAD.WIDE R22, R14.reuse, R23, UR26 ;  /* 0x0000001a0e167e25 */ /* 0x040fe2000f8e0217 */
[----:B------:R-:W-:Y:S02]  /*0290*/  MOV R8, UR22 ;  /* 0x0000001600087c02 */ /* 0x000fe40008000f00 */
[----:B------:R-:W-:Y:S01]  /*02a0*/  MOV R9, UR23 ;  /* 0x0000001700097c02 */ /* 0x000fe20008000f00 */
[----:B------:R-:W3:Y:S02]  /*02b0*/  LDG.E R19, desc[UR18][R2.64+-0xc] ;  /* 0xfffff41202137981 */ /* 0x000ee4000c1e1900 */
[----:B------:R-:W-:-:S02]  /*02c0*/  IMAD.WIDE R8, R14, 0x4, R8 ;  /* 0x000000040e087825 */ /* 0x000fc400078e0208 */
[----:B------:R-:W2:Y:S01]  /*02d0*/  LDG.E R22, desc[UR18][R22.64] ;  /* 0x0000001216167981 */ /* 0x000ea2000c1e1900 */
[----:B------:R-:W-:Y:S01]  /*02e0*/  MOV R5, 0x4 ;  /* 0x0000000400057802 */ /* 0x000fe20000000f00 */
[C---:B------:R-:W-:Y:S02]  /*02f0*/  IMAD.WIDE R24, R14.reuse, R25, UR6 ;  /* 0x000000060e187e25 */ /* 0x040fe4000f8e0219 */
[----:B------:R0:W3:Y:S02]  /*0300*/  LDG.E R20, desc[UR18][R8.64] ;  /* 0x0000001208147981 */ /* 0x0000e4000c1e1900 */
[----:B------:R-:W-:Y:S02]  /*0310*/  IMAD.WIDE R10, R14, R11, UR8 ;  /* 0x000000080e0a7e25 */ /* 0x000fe4000f8e020b */
[----:B------:R-:W4:Y:S04]  /*0320*/  LDG.E R18, desc[UR18][R24.64] ;  /* 0x0000001218127981 */ /* 0x000f28000c1e1900 */
[----:B------:R-:W4:Y:S01]  /*0330*/  LDG.E R17, desc[UR18][R2.64+-0x8] ;  /* 0xfffff81202117981 */ /* 0x000f22000c1e1900 */
[----:B0-----:R-:W-:-:S02]  /*0340*/  HFMA2 R9, -RZ, RZ, 0, 2.384185791015625e-07 ;  /* 0x00000004ff097431 */ /* 0x001fc400000001ff */
[----:B------:R-:W-:Y:S01]  /*0350*/  IMAD.MOV.U32 R7, RZ, RZ, 0x4 ;  /* 0x00000004ff077424 */ /* 0x000fe200078e00ff */
[----:B------:R0:W5:Y:S01]  /*0360*/  LDG.E R16, desc[UR18][R10.64] ;  /* 0x000000120a107981 */ /* 0x000162000c1e1900 */
[----:B------:R-:W-:-:S03]  /*0370*/  IMAD.WIDE R4, R14, R5, UR10 ;  /* 0x0000000a0e047e25 */ /* 0x000fc6000f8e0205 */
[----:B------:R-:W5:Y:S01]  /*0380*/  LDG.E R15, desc[UR18][R2.64+-0x4] ;  /* 0xfffffc12020f7981 */ /* 0x000f62000c1e1900 */
[C---:B------:R-:W-:Y:S01]  /*0390*/  IMAD.WIDE R6, R14.reuse, R7, UR12 ;  /* 0x0000000c0e067e25 */ /* 0x040fe2000f8e0207 */
[----:B------:R-:W-:Y:S02]  /*03a0*/  MOV R27, 0x4 ;  /* 0x00000004001b7802 */ /* 0x000fe40000000f00 */
[----:B------:R1:W5:Y:S01]  /*03b0*/  LDG.E R4, desc[UR18][R4.64] ;  /* 0x0000001204047981 */ /* 0x000362000c1e1900 */
[----:B------:R-:W-:-:S03]  /*03c0*/  IMAD.WIDE R8, R14, R9, UR14 ;  /* 0x0000000e0e087e25 */ /* 0x000fc6000f8e0209 */
[----:B------:R-:W5:Y:S01]  /*03d0*/  LDG.E R23, desc[UR18][R2.64] ;  /* 0x0000001202177981 */ /* 0x000f62000c1e1900 */
[----:B0-----:R-:W-:-:S03]  /*03e0*/  IMAD.WIDE R10, R14, R27, UR16 ;  /* 0x000000100e0a7e25 */ /* 0x001fc6000f8e021b */
[----:B------:R-:W5:Y:S04]  /*03f0*/  LDG.E R7, desc[UR18][R6.64] ;  /* 0x0000001206077981 */ /* 0x000f68000c1e1900 */
[----:B------:R-:W5:Y:S04]  /*0400*/  LDG.E R24, desc[UR18][R2.64+0x4] ;  /* 0x0000041202187981 */ /* 0x000f68000c1e1900 */
[----:B------:R-:W5:Y:S04]  /*0410*/  LDG.E R8, desc[UR18][R8.64] ;  /* 0x0000001208087981 */ /* 0x000f68000c1e1900 */
[----:B------:R-:W5:Y:S04]  /*0420*/  LDG.E R25, desc[UR18][R2.64+0x8] ;  /* 0x0000081202197981 */ /* 0x000f68000c1e1900 */
[----:B------:R-:W5:Y:S04]  /*0430*/  LDG.E R10, desc[UR18][R10.64] ;  /* 0x000000120a0a7981 */ /* 0x000f68000c1e1900 */
[----:B------:R0:W5:Y:S01]  /*0440*/  LDG.E R27, desc[UR18][R2.64+0xc] ;  /* 0x00000c12021b7981 */ /* 0x000162000c1e1900 */
[----:B------:R-:W-:-:S04]  /*0450*/  UIADD3 UR5, UPT, UPT, UR5, 0x8, URZ ;  /* 0x0000000805057890 */ /* 0x000fc8000fffe0ff */
[----:B------:R-:W-:Y:S01]  /*0460*/  UISETP.NE.AND UP0, UPT, UR5, URZ, UPT ;  /* 0x000000ff0500728c */ /* 0x000fe2000bf05270 */
[----:B-1----:R-:W-:Y:S02]  /*0470*/  MOV R5, UR20 ;  /* 0x0000001400057c02 */ /* 0x002fe40008000f00 */
[----:B0-----:R-:W-:Y:S02]  /*0480*/  IADD3 R2, P0, PT, R2, 0x20, RZ ;  /* 0x0000002002027810 */ /* 0x001fe40007f1e0ff */
[----:B------:R-:W-:Y:S02]  /*0490*/  LEA R14, R5, R14, 0x3 ;  /* 0x0000000e050e7211 */ /* 0x000fe400078e18ff */
[----:B------:R-:W-:Y:S01]  /*04a0*/  IADD3.X R3, PT, PT, RZ, R3, RZ, P0, !PT ;  /* 0x00000003ff037210 */ /* 0x000fe200007fe4ff */
[----:B--2---:R-:W-:-:S04]  /*04b0*/  IMAD R21, R21, R22, R12 ;  /* 0x0000001615157224 */ /* 0x004fc800078e020c */
[----:B---3--:R-:W-:-:S04]  /*04c0*/  IMAD R19, R19, R20, R21 ;  /* 0x0000001413137224 */ /* 0x008fc800078e0215 */
[----:B----4-:R-:W-:-:S04]  /*04d0*/  IMAD R17, R17, R18, R19 ;  /* 0x0000001211117224 */ /* 0x010fc800078e0213 */
[----:B-----5:R-:W-:-:S04]  /*04e0*/  IMAD R15, R15, R16, R17 ;  /* 0x000000100f0f7224 */ /* 0x020fc800078e0211 */
[----:B------:R-:W-:-:S04]  /*04f0*/  IMAD R4, R23, R4, R15 ;  /* 0x0000000417047224 */ /* 0x000fc800078e020f */
[----:B------:R-:W-:-:S04]  /*0500*/  IMAD R4, R24, R7, R4 ;  /* 0x0000000718047224 */ /* 0x000fc800078e0204 */
[----:B------:R-:W-:-:S04]  /*0510*/  IMAD R4, R25, R8, R4 ;  /* 0x0000000819047224 */ /* 0x000fc800078e0204 */
[----:B------:R-:W-:Y:S01]  /*0520*/  IMAD R12, R27, R10, R4 ;  /* 0x0000000a1b0c7224 */ /* 0x000fe200078e0204 */
[----:B------:R-:W-:Y:S06]  /*0530*/  BRA.U UP0, `(.L_x_7) ;  /* 0xfffffffd003c7547 */ /* 0x000fec000b83ffff */
.L_x_6:
[----:B------:R-:W-:-:S04]  /*0540*/  ULOP3.LUT UR6, UR20, 0x7, URZ, 0xc0, !UPT ;  /* 0x0000000714067892 */ /* 0x000fc8000f8ec0ff */
[----:B------:R-:W-:-:S09]  /*0550*/  UISETP.NE.AND UP0, UPT, UR6, URZ, UPT ;  /* 0x000000ff0600728c */ /* 0x000fd2000bf05270 */
[----:B------:R-:W-:Y:S05]  /*0560*/  BRA.U !UP0, `(.L_x_8) ;  /* 0x0000000508387547 */ /* 0x000fea000b800000 */
[----:B------:R-:W-:Y:S02]  /*0570*/  UISETP.GE.U32.AND UP0, UPT, UR6, 0x4, UPT ;  /* 0x000000040600788c */ /* 0x000fe4000bf06070 */
[----:B------:R-:W-:-:S04]  /*0580*/  ULOP3.LUT UR5, UR20, 0x3, URZ, 0xc0, !UPT ;  /* 0x0000000314057892 */ /* 0x000fc8000f8ec0ff */
[----:B------:R-:W-:-:S03]  /*0590*/  UISETP.NE.AND UP1, UPT, UR5, URZ, UPT ;  /* 0x000000ff0500728c */ /* 0x000fc6000bf25270 */
[----:B------:R-:W-:Y:S08]  /*05a0*/  BRA.U !UP0, `(.L_x_9) ;  /* 0x00000001087c7547 */ /* 0x000ff0000b800000 */
[----:B------:R-:W1:Y:S01]  /*05b0*/  LDC.64 R6, c[0x0][0x388] ;  /* 0x0000e200ff067b82 */ /* 0x000e620000000a00 */
[----:B------:R-:W2:Y:S01]  /*05c0*/  LDCU.64 UR6, c[0x0][0x380] ;  /* 0x00007000ff0677ac */ /* 0x000ea20008000a00 */
[----:B------:R-:W-:Y:S01]  /*05d0*/  IMAD.U32 R9, RZ, RZ, UR4 ;  /* 0x00000004ff097e24 */ /* 0x000fe2000f8e00ff */
[C---:B------:R-:W-:Y:S02]  /*05e0*/  IADD3 R3, PT, PT, R13.reuse, UR4, RZ ;  /* 0x000000040d037c10 */ /* 0x040fe4000fffe0ff */
[----:B------:R-:W-:Y:S01]  /*05f0*/  IADD3 R10, P0, PT, R13, UR4, RZ ;  /* 0x000000040d0a7c10 */ /* 0x000fe2000ff1e0ff */
[----:B------:R-:W-:Y:S01]  /*0600*/  IMAD R9, R9, UR20, R0 ;  /* 0x0000001409097c24 */ /* 0x000fe2000f8e0200 */
[----:B------:R-:W-:Y:S01]  /*0610*/  MOV R11, UR20 ;  /* 0x00000014000b7c02 */ /* 0x000fe20008000f00 */
[----:B------:R-:W3:Y:S01]  /*0620*/  LDC.64 R4, c[0x0][0x380] ;  /* 0x0000e000ff047b82 */ /* 0x000ee20000000a00 */
[----:B------:R-:W-:Y:S01]  /*0630*/  MOV R15, UR20 ;  /* 0x00000014000f7c02 */ /* 0x000fe20008000f00 */
[----:B-1----:R-:W-:Y:S01]  /*0640*/  IMAD.WIDE R6, R9, 0x4, R6 ;  /* 0x0000000409067825 */ /* 0x002fe200078e0206 */
[----:B------:R-:W-:-:S05]  /*0650*/  MOV R9, UR20 ;  /* 0x0000001400097c02 */ /* 0x000fca0008000f00 */
[----:B------:R-:W-:Y:S02]  /*0660*/  IMAD.WIDE R8, R9, 0x4, R6 ;  /* 0x0000000409087825 */ /* 0x000fe400078e0206 */
[----:B0-----:R-:W4:Y:S02]  /*0670*/  LDG.E R6, desc[UR18][R6.64] ;  /* 0x0000001206067981 */ /* 0x001f24000c1e1900 */
[----:B---3--:R-:W-:Y:S01]  /*0680*/  IMAD.WIDE.U32 R4, R3, 0x4, R4 ;  /* 0x0000000403047825 */ /* 0x008fe200078e0004 */
[----:B------:R-:W-:Y:S01]  /*0690*/  IADD3.X R3, PT, PT, RZ, RZ, RZ, P0, !PT ;  /* 0x000000ffff037210 */ /* 0x000fe200007fe4ff */
[----:B------:R-:W3:Y:S01]  /*06a0*/  LDG.E R17, desc[UR18][R8.64] ;  /* 0x0000001208117981 */ /* 0x000ee2000c1e1900 */
[----:B--2---:R-:W-:-:S03]  /*06b0*/  LEA R2, P0, R10, UR6, 0x2 ;  /* 0x000000060a027c11 */ /* 0x004fc6000f8010ff */
[----:B------:R-:W4:Y:S01]  /*06c0*/  LDG.E R5, desc[UR18][R4.64] ;  /* 0x0000001204057981 */ /* 0x000f22000c1e1900 */
[----:B------:R-:W-:Y:S01]  /*06d0*/  LEA.HI.X R3, R10, UR7, R3, 0x2, P0 ;  /* 0x000000070a037c11 */ /* 0x000fe200080f1403 */
[----:B------:R-:W-:-:S04]  /*06e0*/  IMAD.WIDE R10, R11, 0x4, R8 ;  /* 0x000000040b0a7825 */ /* 0x000fc800078e0208 */
[----:B------:R-:W3:Y:S01]  /*06f0*/  LDG.E R16, desc[UR18][R2.64+0x4] ;  /* 0x0000041202107981 */ /* 0x000ee2000c1e1900 */
[----:B------:R-:W-:-:S03]  /*0700*/  IMAD.WIDE R14, R15, 0x4, R10 ;  /* 0x000000040f0e7825 */ /* 0x000fc600078e020a */
[----:B------:R-:W2:Y:S04]  /*0710*/  LDG.E R19, desc[UR18][R10.64] ;  /* 0x000000120a137981 */ /* 0x000ea8000c1e1900 */
[----:B------:R-:W2:Y:S04]  /*0720*/  LDG.E R18, desc[UR18][R2.64+0x8] ;  /* 0x0000081202127981 */ /* 0x000ea8000c1e1900 */
[----:B------:R-:W5:Y:S04]  /*0730*/  LDG.E R20, desc[UR18][R2.64+0xc] ;  /* 0x00000c1202147981 */ /* 0x000f68000c1e1900 */
[----:B------:R-:W5:Y:S01]  /*0740*/  LDG.E R14, desc[UR18][R14.64] ;  /* 0x000000120e0e7981 */ /* 0x000f62000c1e1900 */
[----:B------:R-:W-:Y:S01]  /*0750*/  UIADD3 UR4, UPT, UPT, UR4, 0x4, URZ ;  /* 0x0000000404047890 */ /* 0x000fe2000fffe0ff */
[----:B----4-:R-:W-:-:S04]  /*0760*/  IMAD R5, R5, R6, R12 ;  /* 0x0000000605057224 */ /* 0x010fc800078e020c */
[----:B---3--:R-:W-:-:S04]  /*0770*/  IMAD R5, R16, R17, R5 ;  /* 0x0000001110057224 */ /* 0x008fc800078e0205 */
[----:B--2---:R-:W-:-:S04]  /*0780*/  IMAD R5, R18, R19, R5 ;  /* 0x0000001312057224 */ /* 0x004fc800078e0205 */
[----:B-----5:R-:W-:-:S07]  /*0790*/  IMAD R12, R20, R14, R5 ;  /* 0x0000000e140c7224 */ /* 0x020fce00078e0205 */
.L_x_9:
[----:B------:R-:W-:Y:S05]  /*07a0*/  BRA.U !UP1, `(.L_x_8) ;  /* 0x0000000109a87547 */ /* 0x000fea000b800000 */
[----:B------:R-:W-:Y:S01]  /*07b0*/  UISETP.NE.AND UP0, UPT, UR5, 0x1, UPT ;  /* 0x000000010500788c */ /* 0x000fe2000bf05270 */
[----:B------:R-:W-:Y:S01]  /*07c0*/  MOV R7, UR4 ;  /* 0x0000000400077c02 */ /* 0x000fe20008000f00 */
[----:B------:R-:W-:Y:S02]  /*07d0*/  ULOP3.LUT UR5, UR20, 0x1, URZ, 0xc0, !UPT ;  /* 0x0000000114057892 */ /* 0x000fe4000f8ec0ff */
[----:B------:R-:W-:Y:S02]  /*07e0*/  MOV R15, UR20 ;  /* 0x00000014000f7c02 */ /* 0x000fe40008000f00 */
[----:B------:R-:W-:Y:S01]  /*07f0*/  UISETP.NE.U32.AND UP1, UPT, UR5, 0x1, UPT ;  /* 0x000000010500788c */ /* 0x000fe2000bf25070 */
[----:B------:R-:W-:-:S04]  /*0800*/  PLOP3.LUT P1, PT, PT, PT, UP0, 0x80, 0x8 ;  /* 0x000000000008781c */ /* 0x000fc80003f2f008 */
[----:B------:R-:W1:Y:S01]  /*0810*/  @UP0 LDCU.128 UR8, c[0x0][0x380] ;  /* 0x00007000ff0807ac */ /* 0x000e620008000c00 */
[----:B------:R-:W-:Y:S01]  /*0820*/  PLOP3.LUT P0, PT, PT, PT, UP1, 0x80, 0x8 ;  /* 0x000000000008781c */ /* 0x000fe20003f0f018 */
[----:B------:R-:W2:Y:S04]  /*0830*/  @UP0 LDCU.64 UR6, c[0x0][0x380] ;  /* 0x00007000ff0607ac */ /* 0x000ea80008000a00 */
[----:B------:R-:W3:Y:S03]  /*0840*/  @!UP1 LDCU.128 UR12, c[0x0][0x380] ;  /* 0x00007000ff0c97ac */ /* 0x000ee60008000c00 */
[C---:B------:R-:W-:Y:S02]  /*0850*/  @P1 IADD3 R3, PT, PT, R13.reuse, UR4, RZ ;  /* 0x000000040d031c10 */ /* 0x040fe4000fffe0ff */
[----:B------:R-:W-:Y:S01]  /*0860*/  @P1 IADD3 R6, P2, PT, R13, UR4, RZ ;  /* 0x000000040d061c10 */ /* 0x000fe2000ff5e0ff */
[----:B------:R-:W-:Y:S01]  /*0870*/  @UP0 UIADD3 UR4, UPT, UPT, UR4, 0x2, URZ ;  /* 0x0000000204040890 */ /* 0x000fe2000fffe0ff */
[----:B-1----:R-:W-:Y:S01]  /*0880*/  MOV R11, UR9 ;  /* 0x00000009000b7c02 */ /* 0x002fe20008000f00 */
[----:B------:R-:W-:Y:S01]  /*0890*/  IMAD.U32 R10, RZ, RZ, UR8 ;  /* 0x00000008ff0a7e24 */ /* 0x000fe2000f8e00ff */
[----:B------:R-:W-:-:S02]  /*08a0*/  MOV R4, UR10 ;  /* 0x0000000a00047c02 */ /* 0x000fc40008000f00 */
[----:B------:R-:W-:Y:S01]  /*08b0*/  MOV R5, UR11 ;  /* 0x0000000b00057c02 */ /* 0x000fe20008000f00 */
[----:B------:R-:W-:-:S04]  /*08c0*/  @P1 IMAD.WIDE.U32 R10, R3, 0x4, R10 ;  /* 0x00000004030a1825 */ /* 0x000fc800078e000a */
[----:B------:R-:W-:Y:S01]  /*08d0*/  @P1 IMAD R3, R7, UR20, R0 ;  /* 0x0000001407031c24 */ /* 0x000fe2000f8e0200 */
[----:B------:R-:W-:Y:S01]  /*08e0*/  @P1 IADD3.X R7, PT, PT, RZ, RZ, RZ, P2, !PT ;  /* 0x000000ffff071210 */ /* 0x000fe200017fe4ff */
[----:B------:R-:W-:Y:S01]  /*08f0*/  IMAD.U32 R19, RZ, RZ, UR4 ;  /* 0x00000004ff137e24 */ /* 0x000fe2000f8e00ff */
[C---:B--2---:R-:W-:Y:S01]  /*0900*/  @P1 LEA R2, P2, R6.reuse, UR6, 0x2 ;  /* 0x0000000606021c11 */ /* 0x044fe2000f8410ff */
[----:B------:R-:W-:Y:S01]  /*0910*/  @P1 IMAD.WIDE R4, R3, 0x4, R4 ;  /* 0x0000000403041825 */ /* 0x000fe200078e0204 */
[----:B------:R-:W-:Y:S01]  /*0920*/  @!P0 IADD3 R17, PT, PT, R13, UR4, RZ ;  /* 0x000000040d118c10 */ /* 0x000fe2000fffe0ff */
[----:B0-----:R-:W2:Y:S01]  /*0930*/  @P1 LDG.E R11, desc[UR18][R10.64] ;  /* 0x000000120a0b1981 */ /* 0x001ea2000c1e1900 */
[----:B------:R-:W-:Y:S01]  /*0940*/  @P1 LEA.HI.X R3, R6, UR7, R7, 0x2, P2 ;  /* 0x0000000706031c11 */ /* 0x000fe200090f1407 */
[----:B------:R-:W-:Y:S01]  /*0950*/  @!P0 IMAD R19, R19, UR20, R0 ;  /* 0x0000001413138c24 */ /* 0x000fe2000f8e0200 */
[----:B---3--:R-:W-:Y:S01]  /*0960*/  MOV R6, UR12 ;  /* 0x0000000c00067c02 */ /* 0x008fe20008000f00 */
[----:B------:R-:W-:Y:S01]  /*0970*/  @P1 IMAD.WIDE R14, R15, 0x4, R4 ;  /* 0x000000040f0e1825 */ /* 0x000fe200078e0204 */
[----:B------:R-:W-:Y:S01]  /*0980*/  MOV R7, UR13 ;  /* 0x0000000d00077c02 */ /* 0x000fe20008000f00 */
[----:B------:R-:W2:Y:S01]  /*0990*/  @P1 LDG.E R4, desc[UR18][R4.64] ;  /* 0x0000001204041981 */ /* 0x000ea2000c1e1900 */
[----:B------:R-:W-:-:S02]  /*09a0*/  MOV R8, UR14 ;  /* 0x0000000e00087c02 */ /* 0x000fc40008000f00 */
[----:B------:R-:W-:Y:S01]  /*09b0*/  MOV R9, UR15 ;  /* 0x0000000f00097c02 */ /* 0x000fe20008000f00 */
[----:B------:R-:W-:Y:S01]  /*09c0*/  @!P0 IMAD.WIDE.U32 R6, R17, 0x4, R6 ;  /* 0x0000000411068825 */ /* 0x000fe200078e0006 */
[----:B------:R-:W3:Y:S03]  /*09d0*/  @P1 LDG.E R14, desc[UR18][R14.64] ;  /* 0x000000120e0e1981 */ /* 0x000ee6000c1e1900 */
[----:B------:R-:W-:Y:S01]  /*09e0*/  @!P0 IMAD.WIDE R8, R19, 0x4, R8 ;  /* 0x0000000413088825 */ /* 0x000fe200078e0208 */
[----:B------:R-:W3:Y:S04]  /*09f0*/  @P1 LDG.E R2, desc[UR18][R2.64+0x4] ;  /* 0x0000041202021981 */ /* 0x000ee8000c1e1900 */
[----:B------:R-:W4:Y:S04]  /*0a00*/  @!P0 LDG.E R7, desc[UR18][R6.64] ;  /* 0x0000001206078981 */ /* 0x000f28000c1e1900 */
[----:B------:R-:W4:Y:S01]  /*0a10*/  @!P0 LDG.E R8, desc[UR18][R8.64] ;  /* 0x0000001208088981 */ /* 0x000f22000c1e1900 */
[----:B--2---:R-:W-:-:S04]  /*0a20*/  @P1 IMAD R11, R11, R4, R12 ;  /* 0x000000040b0b1224 */ /* 0x004fc800078e020c */
[----:B---3--:R-:W-:-:S04]  /*0a30*/  @P1 IMAD R12, R2, R14, R11 ;  /* 0x0000000e020c1224 */ /* 0x008fc800078e020b */
[----:B----4-:R-:W-:-:S07]  /*0a40*/  @!P0 IMAD R12, R7, R8, R12 ;  /* 0x00000008070c8224 */ /* 0x010fce00078e020c */
.L_x_8:
[----:B------:R-:W1:Y:S01]  /*0a50*/  LDC.64 R2, c[0x0][0x390] ;  /* 0x0000e400ff027b82 */ /* 0x000e620000000a00 */
[----:B------:R-:W-:-:S05]  /*0a60*/  IADD3 R13, PT, PT, R0, R13, RZ ;  /* 0x0000000d000d7210 */ /* 0x000fca0007ffe0ff */
[----:B-1----:R-:W-:-:S05]  /*0a70*/  IMAD.WIDE R2, R13, 0x4, R2 ;  /* 0x000000040d027825 */ /* 0x002fca00078e0202 */
[----:B0-----:R-:W-:Y:S01]  /*0a80*/  STG.E desc[UR18][R2.64], R12 ;  /* 0x0000000c02007986 */ /* 0x001fe2000c101912 */
[----:B------:R-:W-:Y:S05]  /*0a90*/  EXIT ;  /* 0x000000000000794d */ /* 0x000fea0003800000 */
.L_x_10:
        /* <DEDUP_REMOVED lines=14> */
.L_x_12:


//--------------------- .nv.shared.reserved.0     --------------------------
	.section	.nv.shared.reserved.0,"aw",@nobits
	.weak		__nv_reservedSMEM_offset_0_alias
	.size		__nv_reservedSMEM_offset_0_alias, 0, 64
	.other		__nv_reservedSMEM_offset_0_alias,@"STO_CUDA_RESERVED_SHARED STV_DEFAULT"
__nv_reservedSMEM_offset_0_alias:
	.zero		0
	.zero		64


//--------------------- .nv.constant0._Z12matrixMulAsmPiS_S_i --------------------------
	.section	.nv.constant0._Z12matrixMulAsmPiS_S_i,"a",@progbits
	.sectionflags	@""
	.align	4
.nv.constant0._Z12matrixMulAsmPiS_S_i:
	.zero		924


//--------------------- .nv.constant0._Z9matrixMulPiS_S_i --------------------------
	.section	.nv.constant0._Z9matrixMulPiS_S_i,"a",@progbits
	.sectionflags	@""
	.align	4
.nv.constant0._Z9matrixMulPiS_S_i:
	.zero		924


//--------------------- SYMBOLS --------------------------

	.type		.nv.reservedSmem.offset0,@object
	.size		.nv.reservedSmem.offset0,0x4
